//
// Generated by NVIDIA NVVM Compiler
//
// Compiler Build ID: CL-36424714
// Cuda compilation tools, release 13.0, V13.0.88
// Based on NVVM 20.0.0
//

.version 9.0
.target sm_100
.address_size 64

	// .globl	_Z18init_random_doublePdmm
// _ZZ20transpose_tiled_rectIdLi32ELi8EEvPKT_PS0_iiiiiE4tile has been demoted

.visible .entry _Z18init_random_doublePdmm(
	.param .u64 .ptr .align 1 _Z18init_random_doublePdmm_param_0,
	.param .u64 _Z18init_random_doublePdmm_param_1,
	.param .u64 _Z18init_random_doublePdmm_param_2
)
{
	.reg .pred 	%p<2>;
	.reg .b32 	%r<4>;
	.reg .b64 	%rd<21>;
	.reg .b64 	%fd<4>;

	ld.param.u64 	%rd2, [_Z18init_random_doublePdmm_param_0];
	ld.param.u64 	%rd4, [_Z18init_random_doublePdmm_param_1];
	ld.param.u64 	%rd3, [_Z18init_random_doublePdmm_param_2];
	mov.u32 	%r1, %ctaid.x;
	mov.u32 	%r2, %ntid.x;
	mul.wide.u32 	%rd5, %r1, %r2;
	mov.u32 	%r3, %tid.x;
	cvt.u64.u32 	%rd6, %r3;
	add.s64 	%rd1, %rd5, %rd6;
	setp.ge.u64 	%p1, %rd1, %rd4;
	@%p1 bra 	$L__BB0_2;
	cvta.to.global.u64 	%rd7, %rd2;
	add.s64 	%rd8, %rd1, %rd3;
	add.s64 	%rd9, %rd8, -7046029254386353131;
	shr.u64 	%rd10, %rd9, 30;
	xor.b64  	%rd11, %rd10, %rd9;
	mul.lo.s64 	%rd12, %rd11, -4658895280553007687;
	shr.u64 	%rd13, %rd12, 27;
	xor.b64  	%rd14, %rd13, %rd12;
	mul.lo.s64 	%rd15, %rd14, -7723592293110705685;
	shr.u64 	%rd16, %rd15, 42;
	shr.u64 	%rd17, %rd15, 11;
	xor.b64  	%rd18, %rd16, %rd17;
	cvt.rn.f64.u64 	%fd1, %rd18;
	mul.f64 	%fd2, %fd1, 0d3CA0000000000000;
	fma.rn.f64 	%fd3, %fd2, 0d4000000000000000, 0dBFF0000000000000;
	shl.b64 	%rd19, %rd1, 3;
	add.s64 	%rd20, %rd7, %rd19;
	st.global.f64 	[%rd20], %fd3;
$L__BB0_2:
	ret;

}
	// .globl	_Z15set_zero_doublePdm
.visible .entry _Z15set_zero_doublePdm(
	.param .u64 .ptr .align 1 _Z15set_zero_doublePdm_param_0,
	.param .u64 _Z15set_zero_doublePdm_param_1
)
{
	.reg .pred 	%p<2>;
	.reg .b32 	%r<4>;
	.reg .b64 	%rd<10>;

	ld.param.u64 	%rd2, [_Z15set_zero_doublePdm_param_0];
	ld.param.u64 	%rd3, [_Z15set_zero_doublePdm_param_1];
	mov.u32 	%r1, %ctaid.x;
	mov.u32 	%r2, %ntid.x;
	mul.wide.u32 	%rd4, %r1, %r2;
	mov.u32 	%r3, %tid.x;
	cvt.u64.u32 	%rd5, %r3;
	add.s64 	%rd1, %rd4, %rd5;
	setp.ge.u64 	%p1, %rd1, %rd3;
	@%p1 bra 	$L__BB1_2;
	cvta.to.global.u64 	%rd6, %rd2;
	shl.b64 	%rd7, %rd1, 3;
	add.s64 	%rd8, %rd6, %rd7;
	mov.b64 	%rd9, 0;
	st.global.u64 	[%rd8], %rd9;
$L__BB1_2:
	ret;

}
	// .globl	_Z20transpose_tiled_rectIdLi32ELi8EEvPKT_PS0_iiiii
.visible .entry _Z20transpose_tiled_rectIdLi32ELi8EEvPKT_PS0_iiiii(
	.param .u64 .ptr .align 1 _Z20transpose_tiled_rectIdLi32ELi8EEvPKT_PS0_iiiii_param_0,
	.param .u64 .ptr .align 1 _Z20transpose_tiled_rectIdLi32ELi8EEvPKT_PS0_iiiii_param_1,
	.param .u32 _Z20transpose_tiled_rectIdLi32ELi8EEvPKT_PS0_iiiii_param_2,
	.param .u32 _Z20transpose_tiled_rectIdLi32ELi8EEvPKT_PS0_iiiii_param_3,
	.param .u32 _Z20transpose_tiled_rectIdLi32ELi8EEvPKT_PS0_iiiii_param_4,
	.param .u32 _Z20transpose_tiled_rectIdLi32ELi8EEvPKT_PS0_iiiii_param_5,
	.param .u32 _Z20transpose_tiled_rectIdLi32ELi8EEvPKT_PS0_iiiii_param_6
)
{
	.reg .pred 	%p<25>;
	.reg .b32 	%r<41>;
	.reg .b64 	%rd<39>;
	.reg .b64 	%fd<9>;
	// demoted variable
	.shared .align 8 .b8 _ZZ20transpose_tiled_rectIdLi32ELi8EEvPKT_PS0_iiiiiE4tile[8448];
	ld.param.u64 	%rd5, [_Z20transpose_tiled_rectIdLi32ELi8EEvPKT_PS0_iiiii_param_0];
	ld.param.u64 	%rd6, [_Z20transpose_tiled_rectIdLi32ELi8EEvPKT_PS0_iiiii_param_1];
	ld.param.u32 	%r13, [_Z20transpose_tiled_rectIdLi32ELi8EEvPKT_PS0_iiiii_param_2];
	ld.param.u32 	%r14, [_Z20transpose_tiled_rectIdLi32ELi8EEvPKT_PS0_iiiii_param_3];
	ld.param.u32 	%r15, [_Z20transpose_tiled_rectIdLi32ELi8EEvPKT_PS0_iiiii_param_4];
	ld.param.u32 	%r16, [_Z20transpose_tiled_rectIdLi32ELi8EEvPKT_PS0_iiiii_param_5];
	ld.param.u32 	%r17, [_Z20transpose_tiled_rectIdLi32ELi8EEvPKT_PS0_iiiii_param_6];
	cvta.to.global.u64 	%rd1, %rd5;
	cvta.to.global.u64 	%rd2, %rd6;
	mov.u32 	%r18, %ctaid.x;
	shl.b32 	%r19, %r18, 5;
	mov.u32 	%r20, %ctaid.y;
	shl.b32 	%r21, %r20, 5;
	mov.u32 	%r1, %tid.x;
	mov.u32 	%r22, %tid.y;
	sub.s32 	%r23, %r16, %r19;
	min.s32 	%r3, %r23, 32;
	sub.s32 	%r24, %r17, %r21;
	min.s32 	%r4, %r24, 32;
	add.s32 	%r5, %r14, %r19;
	add.s32 	%r26, %r5, %r1;
	add.s32 	%r6, %r15, %r21;
	setp.le.s32 	%p1, %r3, %r1;
	cvt.s64.s32 	%rd3, %r26;
	shl.b32 	%r27, %r1, 3;
	mov.u32 	%r28, _ZZ20transpose_tiled_rectIdLi32ELi8EEvPKT_PS0_iiiiiE4tile;
	add.s32 	%r7, %r28, %r27;
	setp.le.s32 	%p2, %r4, %r22;
	mad.lo.s32 	%r8, %r22, 264, %r7;
	or.pred  	%p3, %p1, %p2;
	@%p3 bra 	$L__BB2_2;
	add.s32 	%r29, %r6, %r22;
	mul.wide.s32 	%rd7, %r29, %r13;
	add.s64 	%rd8, %rd7, %rd3;
	shl.b64 	%rd9, %rd8, 3;
	add.s64 	%rd10, %rd1, %rd9;
	ld.global.nc.f64 	%fd1, [%rd10];
	st.shared.f64 	[%r8], %fd1;
$L__BB2_2:
	setp.le.s32 	%p4, %r3, %r1;
	add.s32 	%r9, %r22, 8;
	setp.le.s32 	%p5, %r4, %r9;
	or.pred  	%p6, %p4, %p5;
	@%p6 bra 	$L__BB2_4;
	add.s32 	%r30, %r9, %r6;
	mul.wide.s32 	%rd11, %r30, %r13;
	add.s64 	%rd12, %rd11, %rd3;
	shl.b64 	%rd13, %rd12, 3;
	add.s64 	%rd14, %rd1, %rd13;
	ld.global.nc.f64 	%fd2, [%rd14];
	st.shared.f64 	[%r8+2112], %fd2;
$L__BB2_4:
	setp.le.s32 	%p7, %r3, %r1;
	add.s32 	%r10, %r22, 16;
	setp.le.s32 	%p8, %r4, %r10;
	or.pred  	%p9, %p7, %p8;
	@%p9 bra 	$L__BB2_6;
	add.s32 	%r31, %r10, %r6;
	mul.wide.s32 	%rd15, %r31, %r13;
	add.s64 	%rd16, %rd15, %rd3;
	shl.b64 	%rd17, %rd16, 3;
	add.s64 	%rd18, %rd1, %rd17;
	ld.global.nc.f64 	%fd3, [%rd18];
	st.shared.f64 	[%r8+4224], %fd3;
$L__BB2_6:
	setp.le.s32 	%p10, %r3, %r1;
	add.s32 	%r11, %r22, 24;
	setp.le.s32 	%p11, %r4, %r11;
	or.pred  	%p12, %p10, %p11;
	@%p12 bra 	$L__BB2_8;
	add.s32 	%r32, %r11, %r6;
	mul.wide.s32 	%rd19, %r32, %r13;
	add.s64 	%rd20, %rd19, %rd3;
	shl.b64 	%rd21, %rd20, 3;
	add.s64 	%rd22, %rd1, %rd21;
	ld.global.nc.f64 	%fd4, [%rd22];
	st.shared.f64 	[%r8+6336], %fd4;
$L__BB2_8:
	bar.sync 	0;
	add.s32 	%r33, %r6, %r1;
	setp.le.s32 	%p13, %r4, %r1;
	shl.b32 	%r34, %r1, 8;
	add.s32 	%r35, %r7, %r34;
	cvt.s64.s32 	%rd4, %r33;
	setp.le.s32 	%p14, %r3, %r22;
	shl.b32 	%r36, %r22, 3;
	add.s32 	%r12, %r35, %r36;
	or.pred  	%p15, %p13, %p14;
	@%p15 bra 	$L__BB2_10;
	ld.shared.f64 	%fd5, [%r12];
	add.s32 	%r37, %r5, %r22;
	mul.wide.s32 	%rd23, %r37, %r13;
	add.s64 	%rd24, %rd23, %rd4;
	shl.b64 	%rd25, %rd24, 3;
	add.s64 	%rd26, %rd2, %rd25;
	st.global.f64 	[%rd26], %fd5;
$L__BB2_10:
	setp.le.s32 	%p16, %r4, %r1;
	setp.le.s32 	%p17, %r3, %r9;
	or.pred  	%p18, %p16, %p17;
	@%p18 bra 	$L__BB2_12;
	ld.shared.f64 	%fd6, [%r12+64];
	add.s32 	%r38, %r9, %r5;
	mul.wide.s32 	%rd27, %r38, %r13;
	add.s64 	%rd28, %rd27, %rd4;
	shl.b64 	%rd29, %rd28, 3;
	add.s64 	%rd30, %rd2, %rd29;
	st.global.f64 	[%rd30], %fd6;
$L__BB2_12:
	setp.le.s32 	%p19, %r4, %r1;
	setp.le.s32 	%p20, %r3, %r10;
	or.pred  	%p21, %p19, %p20;
	@%p21 bra 	$L__BB2_14;
	ld.shared.f64 	%fd7, [%r12+128];
	add.s32 	%r39, %r10, %r5;
	mul.wide.s32 	%rd31, %r39, %r13;
	add.s64 	%rd32, %rd31, %rd4;
	shl.b64 	%rd33, %rd32, 3;
	add.s64 	%rd34, %rd2, %rd33;
	st.global.f64 	[%rd34], %fd7;
$L__BB2_14:
	setp.le.s32 	%p22, %r4, %r1;
	setp.le.s32 	%p23, %r3, %r11;
	or.pred  	%p24, %p22, %p23;
	@%p24 bra 	$L__BB2_16;
	ld.shared.f64 	%fd8, [%r12+192];
	add.s32 	%r40, %r11, %r5;
	mul.wide.s32 	%rd35, %r40, %r13;
	add.s64 	%rd36, %rd35, %rd4;
	shl.b64 	%rd37, %rd36, 3;
	add.s64 	%rd38, %rd2, %rd37;
	st.global.f64 	[%rd38], %fd8;
$L__BB2_16:
	ret;

}


// ===== COMPILED SASS (sm_100) =====

	.target	sm_100

	.elftype	@"ET_EXEC"


//--------------------- .note.nv.tkinfo           --------------------------
	.section	.note.nv.tkinfo,"",@"SHT_NOTE"
	.sectionflags	@"SHF_NOTE_NV_TKINFO"
	.tkinfo
        /*0018*/ 	.word	0x00000002
        /*0030*/ 	.string	""
        /*0030*/ 	.string	"ptxas"
        /*0030*/ 	.string	"Cuda compilation tools, release 13.0, V13.0.88"
        /*0030*/ 	.string	"Build cuda_13.0.r13.0/compiler.36424714_0"
        /*0030*/ 	.string	"-arch sm_100 -m 64 "



//--------------------- .note.nv.cuinfo           --------------------------
	.section	.note.nv.cuinfo,"",@"SHT_NOTE"
	.sectionflags	@"SHF_NOTE_NV_CUINFO"
        /*0018*/ 	.short	0x0002
        /*001a*/ 	.short	0x0064
        /*001c*/ 	.short	0x0082
	.zero		2


//--------------------- .nv.info                  --------------------------
	.section	.nv.info,"",@"SHT_CUDA_INFO"
	.align	4


	//----- nvinfo : EIATTR_REGCOUNT
	.align		4
        /*0000*/ 	.byte	0x04, 0x2f
        /*0002*/ 	.short	(.L_1 - .L_0)
	.align		4
.L_0:
        /*0004*/ 	.word	index@(_Z18init_random_doublePdmm)
        /*0008*/ 	.word	0x0000000e


	//----- nvinfo : EIATTR_FRAME_SIZE
	.align		4
.L_1:
        /*000c*/ 	.byte	0x04, 0x11
        /*000e*/ 	.short	(.L_3 - .L_2)
	.align		4
.L_2:
        /*0010*/ 	.word	index@(_Z18init_random_doublePdmm)
        /*0014*/ 	.word	0x00000000


	//----- nvinfo : EIATTR_REGCOUNT
	.align		4
.L_3:
        /*0018*/ 	.byte	0x04, 0x2f
        /*001a*/ 	.short	(.L_5 - .L_4)
	.align		4
.L_4:
        /*001c*/ 	.word	index@(_Z15set_zero_doublePdm)
        /*0020*/ 	.word	0x00000008


	//----- nvinfo : EIATTR_FRAME_SIZE
	.align		4
.L_5:
        /*0024*/ 	.byte	0x04, 0x11
        /*0026*/ 	.short	(.L_7 - .L_6)
	.align		4
.L_6:
        /*0028*/ 	.word	index@(_Z15set_zero_doublePdm)
        /*002c*/ 	.word	0x00000000


	//----- nvinfo : EIATTR_REGCOUNT
	.align		4
.L_7:
        /*0030*/ 	.byte	0x04, 0x2f
        /*0032*/ 	.short	(.L_9 - .L_8)
	.align		4
.L_8:
        /*0034*/ 	.word	index@(_Z20transpose_tiled_rectIdLi32ELi8EEvPKT_PS0_iiiii)
        /*0038*/ 	.word	0x0000001a


	//----- nvinfo : EIATTR_FRAME_SIZE
	.align		4
.L_9:
        /*003c*/ 	.byte	0x04, 0x11
        /*003e*/ 	.short	(.L_11 - .L_10)
	.align		4
.L_10:
        /*0040*/ 	.word	index@(_Z20transpose_tiled_rectIdLi32ELi8EEvPKT_PS0_iiiii)
        /*0044*/ 	.word	0x00000000


	//----- nvinfo : EIATTR_MIN_STACK_SIZE
	.align		4
.L_11:
        /*0048*/ 	.byte	0x04, 0x12
        /*004a*/ 	.short	(.L_13 - .L_12)
	.align		4
.L_12:
        /*004c*/ 	.word	index@(_Z20transpose_tiled_rectIdLi32ELi8EEvPKT_PS0_iiiii)
        /*0050*/ 	.word	0x00000000


	//----- nvinfo : EIATTR_MIN_STACK_SIZE
	.align		4
.L_13:
        /*0054*/ 	.byte	0x04, 0x12
        /*0056*/ 	.short	(.L_15 - .L_14)
	.align		4
.L_14:
        /*0058*/ 	.word	index@(_Z15set_zero_doublePdm)
        /*005c*/ 	.word	0x00000000


	//----- nvinfo : EIATTR_MIN_STACK_SIZE
	.align		4
.L_15:
        /*0060*/ 	.byte	0x04, 0x12
        /*0062*/ 	.short	(.L_17 - .L_16)
	.align		4
.L_16:
        /*0064*/ 	.word	index@(_Z18init_random_doublePdmm)
        /*0068*/ 	.word	0x00000000
.L_17:


//--------------------- .nv.compat                --------------------------
	.section	.nv.compat,"",@"SHT_CUDA_COMPAT_INFO"
	.align	4
        /*0000*/ 	.byte	0x02, 0x09, 0x00, 0x00, 0x02, 0x02, 0x01, 0x00, 0x02, 0x05, 0x05, 0x00, 0x03, 0x07, 0x01, 0x01
        /*0010*/ 	.byte	0x02, 0x03, 0x00, 0x00, 0x02, 0x06, 0x01, 0x00, 0x04, 0x0b, 0x08, 0x00, 0x01, 0x00, 0x00, 0x00
        /*0020*/ 	.byte	0x00, 0x00, 0x00, 0x00


//--------------------- .nv.info._Z20transpose_tiled_rectIdLi32ELi8EEvPKT_PS0_iiiii --------------------------
	.section	.nv.info._Z20transpose_tiled_rectIdLi32ELi8EEvPKT_PS0_iiiii,"",@"SHT_CUDA_INFO"
	.sectionflags	@""
	.align	4


	//----- nvinfo : EIATTR_CUDA_API_VERSION
	.align		4
        /*0000*/ 	.byte	0x04, 0x37
        /*0002*/ 	.short	(.L_19 - .L_18)
.L_18:
        /*0004*/ 	.word	0x00000082


	//----- nvinfo : EIATTR_KPARAM_INFO
	.align		4
.L_19:
        /*0008*/ 	.byte	0x04, 0x17
        /*000a*/ 	.short	(.L_21 - .L_20)
.L_20:
        /*000c*/ 	.word	0x00000000
        /*0010*/ 	.short	0x0006
        /*0012*/ 	.short	0x0020
        /*0014*/ 	.byte	0x00, 0xf0, 0x11, 0x00


	//----- nvinfo : EIATTR_KPARAM_INFO
	.align		4
.L_21:
        /*0018*/ 	.byte	0x04, 0x17
        /*001a*/ 	.short	(.L_23 - .L_22)
.L_22:
        /*001c*/ 	.word	0x00000000
        /*0020*/ 	.short	0x0005
        /*0022*/ 	.short	0x001c
        /*0024*/ 	.byte	0x00, 0xf0, 0x11, 0x00


	//----- nvinfo : EIATTR_KPARAM_INFO
	.align		4
.L_23:
        /*0028*/ 	.byte	0x04, 0x17
        /*002a*/ 	.short	(.L_25 - .L_24)
.L_24:
        /*002c*/ 	.word	0x00000000
        /*0030*/ 	.short	0x0004
        /*0032*/ 	.short	0x0018
        /*0034*/ 	.byte	0x00, 0xf0, 0x11, 0x00


	//----- nvinfo : EIATTR_KPARAM_INFO
	.align		4
.L_25:
        /*0038*/ 	.byte	0x04, 0x17
        /*003a*/ 	.short	(.L_27 - .L_26)
.L_26:
        /*003c*/ 	.word	0x00000000
        /*0040*/ 	.short	0x0003
        /*0042*/ 	.short	0x0014
        /*0044*/ 	.byte	0x00, 0xf0, 0x11, 0x00


	//----- nvinfo : EIATTR_KPARAM_INFO
	.align		4
.L_27:
        /*0048*/ 	.byte	0x04, 0x17
        /*004a*/ 	.short	(.L_29 - .L_28)
.L_28:
        /*004c*/ 	.word	0x00000000
        /*0050*/ 	.short	0x0002
        /*0052*/ 	.short	0x0010
        /*0054*/ 	.byte	0x00, 0xf0, 0x11, 0x00


	//----- nvinfo : EIATTR_KPARAM_INFO
	.align		4
.L_29:
        /*0058*/ 	.byte	0x04, 0x17
        /*005a*/ 	.short	(.L_31 - .L_30)
.L_30:
        /*005c*/ 	.word	0x00000000
        /*0060*/ 	.short	0x0001
        /*0062*/ 	.short	0x0008
        /*0064*/ 	.byte	0x00, 0xf5, 0x21, 0x00


	//----- nvinfo : EIATTR_KPARAM_INFO
	.align		4
.L_31:
        /*0068*/ 	.byte	0x04, 0x17
        /*006a*/ 	.short	(.L_33 - .L_32)
.L_32:
        /*006c*/ 	.word	0x00000000
        /*0070*/ 	.short	0x0000
        /*0072*/ 	.short	0x0000
        /*0074*/ 	.byte	0x00, 0xf5, 0x21, 0x00


	//----- nvinfo : EIATTR_SPARSE_MMA_MASK
	.align		4
.L_33:
        /*0078*/ 	.byte	0x03, 0x50
        /*007a*/ 	.short	0x0000


	//----- nvinfo : EIATTR_MAXREG_COUNT
	.align		4
        /*007c*/ 	.byte	0x03, 0x1b
        /*007e*/ 	.short	0x00ff


	//----- nvinfo : EIATTR_NUM_BARRIERS
	.align		4
        /*0080*/ 	.byte	0x02, 0x4c
        /*0082*/ 	.byte	0x01
	.zero		1


	//----- nvinfo : EIATTR_MERCURY_ISA_VERSION
	.align		4
        /*0084*/ 	.byte	0x03, 0x5f
        /*0086*/ 	.short	0x0101


	//----- nvinfo : EIATTR_VRC_CTA_INIT_COUNT
	.align		4
        /*0088*/ 	.byte	0x02, 0x4a
	.zero		1
	.zero		1


	//----- nvinfo : EIATTR_EXIT_INSTR_OFFSETS
	.align		4
        /*008c*/ 	.byte	0x04, 0x1c
        /*008e*/ 	.short	(.L_35 - .L_34)


	//   ....[0]....
.L_34:
        /*0090*/ 	.word	0x00000710


	//   ....[1]....
        /*0094*/ 	.word	0x000007a0


	//----- nvinfo : EIATTR_CRS_STACK_SIZE
	.align		4
.L_35:
        /*0098*/ 	.byte	0x04, 0x1e
        /*009a*/ 	.short	(.L_37 - .L_36)
.L_36:
        /*009c*/ 	.word	0x00000000


	//----- nvinfo : EIATTR_CBANK_PARAM_SIZE
	.align		4
.L_37:
        /*00a0*/ 	.byte	0x03, 0x19
        /*00a2*/ 	.short	0x0024


	//----- nvinfo : EIATTR_PARAM_CBANK
	.align		4
        /*00a4*/ 	.byte	0x04, 0x0a
        /*00a6*/ 	.short	(.L_39 - .L_38)
	.align		4
.L_38:
        /*00a8*/ 	.word	index@(.nv.constant0._Z20transpose_tiled_rectIdLi32ELi8EEvPKT_PS0_iiiii)
        /*00ac*/ 	.short	0x0380
        /*00ae*/ 	.short	0x0024


	//----- nvinfo : EIATTR_SW_WAR
	.align		4
.L_39:
        /*00b0*/ 	.byte	0x04, 0x36
        /*00b2*/ 	.short	(.L_41 - .L_40)
.L_40:
        /*00b4*/ 	.word	0x00000008
.L_41:


//--------------------- .nv.info._Z15set_zero_doublePdm --------------------------
	.section	.nv.info._Z15set_zero_doublePdm,"",@"SHT_CUDA_INFO"
	.sectionflags	@""
	.align	4


	//----- nvinfo : EIATTR_CUDA_API_VERSION
	.align		4
        /*0000*/ 	.byte	0x04, 0x37
        /*0002*/ 	.short	(.L_43 - .L_42)
.L_42:
        /*0004*/ 	.word	0x00000082


	//----- nvinfo : EIATTR_KPARAM_INFO
	.align		4
.L_43:
        /*0008*/ 	.byte	0x04, 0x17
        /*000a*/ 	.short	(.L_45 - .L_44)
.L_44:
        /*000c*/ 	.word	0x00000000
        /*0010*/ 	.short	0x0001
        /*0012*/ 	.short	0x0008
        /*0014*/ 	.byte	0x00, 0xf0, 0x21, 0x00


	//----- nvinfo : EIATTR_KPARAM_INFO
	.align		4
.L_45:
        /*0018*/ 	.byte	0x04, 0x17
        /*001a*/ 	.short	(.L_47 - .L_46)
.L_46:
        /*001c*/ 	.word	0x00000000
        /*0020*/ 	.short	0x0000
        /*0022*/ 	.short	0x0000
        /*0024*/ 	.byte	0x00, 0xf5, 0x21, 0x00


	//----- nvinfo : EIATTR_SPARSE_MMA_MASK
	.align		4
.L_47:
        /*0028*/ 	.byte	0x03, 0x50
        /*002a*/ 	.short	0x0000


	//----- nvinfo : EIATTR_MAXREG_COUNT
	.align		4
        /*002c*/ 	.byte	0x03, 0x1b
        /*002e*/ 	.short	0x00ff


	//----- nvinfo : EIATTR_MERCURY_ISA_VERSION
	.align		4
        /*0030*/ 	.byte	0x03, 0x5f
        /*0032*/ 	.short	0x0101


	//----- nvinfo : EIATTR_VRC_CTA_INIT_COUNT
	.align		4
        /*0034*/ 	.byte	0x02, 0x4a
	.zero		1
	.zero		1


	//----- nvinfo : EIATTR_EXIT_INSTR_OFFSETS
	.align		4
        /*0038*/ 	.byte	0x04, 0x1c
        /*003a*/ 	.short	(.L_49 - .L_48)


	//   ....[0]....
.L_48:
        /*003c*/ 	.word	0x00000090


	//   ....[1]....
        /*0040*/ 	.word	0x000000f0


	//----- nvinfo : EIATTR_CBANK_PARAM_SIZE
	.align		4
.L_49:
        /*0044*/ 	.byte	0x03, 0x19
        /*0046*/ 	.short	0x0010


	//----- nvinfo : EIATTR_PARAM_CBANK
	.align		4
        /*0048*/ 	.byte	0x04, 0x0a
        /*004a*/ 	.short	(.L_51 - .L_50)
	.align		4
.L_50:
        /*004c*/ 	.word	index@(.nv.constant0._Z15set_zero_doublePdm)
        /*0050*/ 	.short	0x0380
        /*0052*/ 	.short	0x0010


	//----- nvinfo : EIATTR_SW_WAR
	.align		4
.L_51:
        /*0054*/ 	.byte	0x04, 0x36
        /*0056*/ 	.short	(.L_53 - .L_52)
.L_52:
        /*0058*/ 	.word	0x00000008
.L_53:


//--------------------- .nv.info._Z18init_random_doublePdmm --------------------------
	.section	.nv.info._Z18init_random_doublePdmm,"",@"SHT_CUDA_INFO"
	.sectionflags	@""
	.align	4


	//----- nvinfo : EIATTR_CUDA_API_VERSION
	.align		4
        /*0000*/ 	.byte	0x04, 0x37
        /*0002*/ 	.short	(.L_55 - .L_54)
.L_54:
        /*0004*/ 	.word	0x00000082


	//----- nvinfo : EIATTR_KPARAM_INFO
	.align		4
.L_55:
        /*0008*/ 	.byte	0x04, 0x17
        /*000a*/ 	.short	(.L_57 - .L_56)
.L_56:
        /*000c*/ 	.word	0x00000000
        /*0010*/ 	.short	0x0002
        /*0012*/ 	.short	0x0010
        /*0014*/ 	.byte	0x00, 0xf0, 0x21, 0x00


	//----- nvinfo : EIATTR_KPARAM_INFO
	.align		4
.L_57:
        /*0018*/ 	.byte	0x04, 0x17
        /*001a*/ 	.short	(.L_59 - .L_58)
.L_58:
        /*001c*/ 	.word	0x00000000
        /*0020*/ 	.short	0x0001
        /*0022*/ 	.short	0x0008
        /*0024*/ 	.byte	0x00, 0xf0, 0x21, 0x00


	//----- nvinfo : EIATTR_KPARAM_INFO
	.align		4
.L_59:
        /*0028*/ 	.byte	0x04, 0x17
        /*002a*/ 	.short	(.L_61 - .L_60)
.L_60:
        /*002c*/ 	.word	0x00000000
        /*0030*/ 	.short	0x0000
        /*0032*/ 	.short	0x0000
        /*0034*/ 	.byte	0x00, 0xf5, 0x21, 0x00


	//----- nvinfo : EIATTR_SPARSE_MMA_MASK
	.align		4
.L_61:
        /*0038*/ 	.byte	0x03, 0x50
        /*003a*/ 	.short	0x0000


	//----- nvinfo : EIATTR_MAXREG_COUNT
	.align		4
        /*003c*/ 	.byte	0x03, 0x1b
        /*003e*/ 	.short	0x00ff


	//----- nvinfo : EIATTR_MERCURY_ISA_VERSION
	.align		4
        /*0040*/ 	.byte	0x03, 0x5f
        /*0042*/ 	.short	0x0101


	//----- nvinfo : EIATTR_VRC_CTA_INIT_COUNT
	.align		4
        /*0044*/ 	.byte	0x02, 0x4a
	.zero		1
	.zero		1


	//----- nvinfo : EIATTR_EXIT_INSTR_OFFSETS
	.align		4
        /*0048*/ 	.byte	0x04, 0x1c
        /*004a*/ 	.short	(.L_63 - .L_62)


	//   ....[0]....
.L_62:
        /*004c*/ 	.word	0x00000090


	//   ....[1]....
        /*0050*/ 	.word	0x000002c0


	//----- nvinfo : EIATTR_CBANK_PARAM_SIZE
	.align		4
.L_63:
        /*0054*/ 	.byte	0x03, 0x19
        /*0056*/ 	.short	0x0018


	//----- nvinfo : EIATTR_PARAM_CBANK
	.align		4
        /*0058*/ 	.byte	0x04, 0x0a
        /*005a*/ 	.short	(.L_65 - .L_64)
	.align		4
.L_64:
        /*005c*/ 	.word	index@(.nv.constant0._Z18init_random_doublePdmm)
        /*0060*/ 	.short	0x0380
        /*0062*/ 	.short	0x0018


	//----- nvinfo : EIATTR_SW_WAR
	.align		4
.L_65:
        /*0064*/ 	.byte	0x04, 0x36
        /*0066*/ 	.short	(.L_67 - .L_66)
.L_66:
        /*0068*/ 	.word	0x00000008
.L_67:


//--------------------- .nv.callgraph             --------------------------
	.section	.nv.callgraph,"",@"SHT_CUDA_CALLGRAPH"
	.align	4
	.sectionentsize	8
	.align		4
        /*0000*/ 	.word	0x00000000
	.align		4
        /*0004*/ 	.word	0xffffffff
	.align		4
        /*0008*/ 	.word	0x00000000
	.align		4
        /*000c*/ 	.word	0xfffffffe
	.align		4
        /*0010*/ 	.word	0x00000000
	.align		4
        /*0014*/ 	.word	0xfffffffd
	.align		4
        /*0018*/ 	.word	0x00000000
	.align		4
        /*001c*/ 	.word	0xfffffffc


//--------------------- .text._Z20transpose_tiled_rectIdLi32ELi8EEvPKT_PS0_iiiii --------------------------
	.section	.text._Z20transpose_tiled_rectIdLi32ELi8EEvPKT_PS0_iiiii,"ax",@progbits
	.align	128
        .global         _Z20transpose_tiled_rectIdLi32ELi8EEvPKT_PS0_iiiii
        .type           _Z20transpose_tiled_rectIdLi32ELi8EEvPKT_PS0_iiiii,@function
        .size           _Z20transpose_tiled_rectIdLi32ELi8EEvPKT_PS0_iiiii,(.L_x_9 - _Z20transpose_tiled_rectIdLi32ELi8EEvPKT_PS0_iiiii)
        .other          _Z20transpose_tiled_rectIdLi32ELi8EEvPKT_PS0_iiiii,@"STO_CUDA_ENTRY STV_DEFAULT"
_Z20transpose_tiled_rectIdLi32ELi8EEvPKT_PS0_iiiii:
.text._Z20transpose_tiled_rectIdLi32ELi8EEvPKT_PS0_iiiii:
[----:B------:R-:W-:Y:S08]  /*0000*/  LDC R1, c[0x0][0x37c] ;  /* 0x0000df00ff017b82 */ /* 0x000ff00000000800 */
[----:B------:R-:W0:Y:S01]  /*0010*/  S2UR UR7, SR_CTAID.Y ;  /* 0x00000000000779c3 */ /* 0x000e220000002600 */
[----:B------:R-:W0:Y:S01]  /*0020*/  LDCU UR5, c[0x0][0x3a0] ;  /* 0x00007400ff0577ac */ /* 0x000e220008000800 */
[----:B------:R-:W1:Y:S01]  /*0030*/  S2R R18, SR_TID.Y ;  /* 0x0000000000127919 */ /* 0x000e620000002200 */
[----:B------:R-:W2:Y:S01]  /*0040*/  LDCU.64 UR10, c[0x0][0x398] ;  /* 0x00007300ff0a77ac */ /* 0x000ea20008000a00 */
[----:B------:R-:W3:Y:S04]  /*0050*/  S2R R19, SR_TID.X ;  /* 0x0000000000137919 */ /* 0x000ee80000002100 */
[----:B------:R-:W4:Y:S01]  /*0060*/  S2UR UR6, SR_CTAID.X ;  /* 0x00000000000679c3 */ /* 0x000f220000002500 */
[----:B------:R-:W5:Y:S01]  /*0070*/  LDCU UR8, c[0x0][0x394] ;  /* 0x00007280ff0877ac */ /* 0x000f620008000800 */
[----:B0-----:R-:W-:-:S02]  /*0080*/  UIMAD UR5, UR7, -0x20, UR5 ;  /* 0xffffffe0070578a4 */ /* 0x001fc4000f8e0205 */
[----:B--2---:R-:W-:Y:S02]  /*0090*/  ULEA UR7, UR7, UR10, 0x5 ;  /* 0x0000000a07077291 */ /* 0x004fe4000f8e28ff */
[----:B------:R-:W-:Y:S02]  /*00a0*/  UISETP.LT.AND UP1, UPT, UR5, 0x20, UPT ;  /* 0x000000200500788c */ /* 0x000fe4000bf21270 */
[----:B----4-:R-:W-:Y:S02]  /*00b0*/  UIMAD UR4, UR6, -0x20, UR11 ;  /* 0xffffffe0060478a4 */ /* 0x010fe4000f8e020b */
[----:B------:R-:W-:Y:S01]  /*00c0*/  USEL UR5, UR5, 0x20, UP1 ;  /* 0x0000002005057887 */ /* 0x000fe20008800000 */
[C---:B-1----:R-:W-:Y:S01]  /*00d0*/  VIADD R17, R18.reuse, 0x8 ;  /* 0x0000000812117836 */ /* 0x042fe20000000000 */
[----:B------:R-:W-:Y:S01]  /*00e0*/  UISETP.LT.AND UP0, UPT, UR4, 0x20, UPT ;  /* 0x000000200400788c */ /* 0x000fe2000bf01270 */
[C---:B------:R-:W-:Y:S01]  /*00f0*/  VIADD R16, R18.reuse, 0x10 ;  /* 0x0000001012107836 */ /* 0x040fe20000000000 */
[----:B-----5:R-:W-:Y:S01]  /*0100*/  ULEA UR6, UR6, UR8, 0x5 ;  /* 0x0000000806067291 */ /* 0x020fe2000f8e28ff */
[C---:B------:R-:W-:Y:S01]  /*0110*/  VIADD R0, R18.reuse, 0x18 ;  /* 0x0000001812007836 */ /* 0x040fe20000000000 */
[----:B------:R-:W-:Y:S01]  /*0120*/  USEL UR4, UR4, 0x20, UP0 ;  /* 0x0000002004047887 */ /* 0x000fe20008000000 */
[----:B------:R-:W-:Y:S01]  /*0130*/  ISETP.LT.AND P0, PT, R18, UR5, PT ;  /* 0x0000000512007c0c */ /* 0x000fe2000bf01270 */
[----:B------:R-:W0:Y:S01]  /*0140*/  LDCU.64 UR10, c[0x0][0x358] ;  /* 0x00006b00ff0a77ac */ /* 0x000e220008000a00 */
[----:B------:R-:W-:Y:S01]  /*0150*/  ISETP.LT.AND P1, PT, R17, UR5, PT ;  /* 0x0000000511007c0c */ /* 0x000fe2000bf21270 */
[----:B---3--:R-:W-:Y:S01]  /*0160*/  VIADD R12, R19, UR6 ;  /* 0x00000006130c7c36 */ /* 0x008fe20008000000 */
[----:B------:R-:W-:-:S02]  /*0170*/  ISETP.LT.AND P2, PT, R16, UR5, PT ;  /* 0x0000000510007c0c */ /* 0x000fc4000bf41270 */
[C---:B------:R-:W-:Y:S02]  /*0180*/  ISETP.GE.OR P0, PT, R19.reuse, UR4, !P0 ;  /* 0x0000000413007c0c */ /* 0x040fe4000c706670 */
[----:B------:R-:W-:Y:S02]  /*0190*/  ISETP.LT.AND P3, PT, R0, UR5, PT ;  /* 0x0000000500007c0c */ /* 0x000fe4000bf61270 */
[C---:B------:R-:W-:Y:S02]  /*01a0*/  ISETP.GE.OR P1, PT, R19.reuse, UR4, !P1 ;  /* 0x0000000413007c0c */ /* 0x040fe4000cf26670 */
[C---:B------:R-:W-:Y:S02]  /*01b0*/  ISETP.GE.OR P2, PT, R19.reuse, UR4, !P2 ;  /* 0x0000000413007c0c */ /* 0x040fe4000d746670 */
[----:B------:R-:W-:Y:S02]  /*01c0*/  ISETP.GE.OR P3, PT, R19, UR4, !P3 ;  /* 0x0000000413007c0c */ /* 0x000fe4000df66670 */
[----:B------:R-:W-:-:S03]  /*01d0*/  SHF.R.S32.HI R13, RZ, 0x1f, R12 ;  /* 0x0000001fff0d7819 */ /* 0x000fc6000001140c */
[----:B------:R-:W1:Y:S01]  /*01e0*/  @!P0 LDC R10, c[0x0][0x390] ;  /* 0x0000e400ff0a8b82 */ /* 0x000e620000000800 */
[----:B------:R-:W-:-:S03]  /*01f0*/  @!P0 VIADD R11, R18, UR7 ;  /* 0x00000007120b8c36 */ /* 0x000fc60008000000 */
[----:B------:R-:W-:Y:S02]  /*0200*/  @!P1 VIADD R9, R17, UR7 ;  /* 0x0000000711099c36 */ /* 0x000fe40008000000 */
[----:B------:R-:W-:Y:S02]  /*0210*/  @!P2 VIADD R23, R16, UR7 ;  /* 0x000000071017ac36 */ /* 0x000fe40008000000 */
[----:B------:R-:W2:Y:S01]  /*0220*/  @!P0 LDC.64 R14, c[0x0][0x380] ;  /* 0x0000e000ff0e8b82 */ /* 0x000ea20000000a00 */
[----:B------:R-:W-:-:S07]  /*0230*/  @!P3 VIADD R20, R0, UR7 ;  /* 0x000000070014bc36 */ /* 0x000fce0008000000 */
[----:B------:R-:W3:Y:S08]  /*0240*/  @!P1 LDC R8, c[0x0][0x390] ;  /* 0x0000e400ff089b82 */ /* 0x000ef00000000800 */
[----:B------:R-:W4:Y:S01]  /*0250*/  @!P2 LDC R22, c[0x0][0x390] ;  /* 0x0000e400ff16ab82 */ /* 0x000f220000000800 */
[----:B-1----:R-:W-:-:S07]  /*0260*/  @!P0 IMAD.WIDE R10, R11, R10, R12 ;  /* 0x0000000a0b0a8225 */ /* 0x002fce00078e020c */
[----:B------:R-:W1:Y:S01]  /*0270*/  @!P3 LDC R21, c[0x0][0x390] ;  /* 0x0000e400ff15bb82 */ /* 0x000e620000000800 */
[----:B--2---:R-:W-:-:S04]  /*0280*/  @!P0 LEA R14, P4, R10, R14, 0x3 ;  /* 0x0000000e0a0e8211 */ /* 0x004fc800078818ff */
[----:B------:R-:W-:-:S03]  /*0290*/  @!P0 LEA.HI.X R15, R10, R15, R11, 0x3, P4 ;  /* 0x0000000f0a0f8211 */ /* 0x000fc600020f1c0b */
[----:B------:R-:W2:Y:S01]  /*02a0*/  @!P1 LDC.64 R2, c[0x0][0x380] ;  /* 0x0000e000ff029b82 */ /* 0x000ea20000000a00 */
[--C-:B---3--:R-:W-:Y:S02]  /*02b0*/  @!P1 IMAD.WIDE R8, R9, R8, R12.reuse ;  /* 0x0000000809089225 */ /* 0x108fe400078e020c */
[----:B0-----:R-:W3:Y:S05]  /*02c0*/  @!P0 LDG.E.64.CONSTANT R14, desc[UR10][R14.64] ;  /* 0x0000000a0e0e8981 */ /* 0x001eea000c1e9b00 */
[----:B------:R-:W0:Y:S01]  /*02d0*/  @!P2 LDC.64 R4, c[0x0][0x380] ;  /* 0x0000e000ff04ab82 */ /* 0x000e220000000a00 */
[----:B----4-:R-:W-:-:S07]  /*02e0*/  @!P2 IMAD.WIDE R10, R23, R22, R12 ;  /* 0x00000016170aa225 */ /* 0x010fce00078e020c */
[----:B------:R-:W4:Y:S01]  /*02f0*/  @!P3 LDC.64 R6, c[0x0][0x380] ;  /* 0x0000e000ff06bb82 */ /* 0x000f220000000a00 */
[----:B-1----:R-:W-:Y:S01]  /*0300*/  @!P3 IMAD.WIDE R12, R20, R21, R12 ;  /* 0x00000015140cb225 */ /* 0x002fe200078e020c */
[----:B--2---:R-:W-:-:S04]  /*0310*/  @!P1 LEA R2, P4, R8, R2, 0x3 ;  /* 0x0000000208029211 */ /* 0x004fc800078818ff */
[----:B------:R-:W-:Y:S02]  /*0320*/  @!P1 LEA.HI.X R3, R8, R3, R9, 0x3, P4 ;  /* 0x0000000308039211 */ /* 0x000fe400020f1c09 */
[----:B0-----:R-:W-:-:S04]  /*0330*/  @!P2 LEA R4, P5, R10, R4, 0x3 ;  /* 0x000000040a04a211 */ /* 0x001fc800078a18ff */
[----:B------:R-:W2:Y:S01]  /*0340*/  @!P1 LDG.E.64.CONSTANT R2, desc[UR10][R2.64] ;  /* 0x0000000a02029981 */ /* 0x000ea2000c1e9b00 */
[----:B------:R-:W-:Y:S02]  /*0350*/  @!P2 LEA.HI.X R5, R10, R5, R11, 0x3, P5 ;  /* 0x000000050a05a211 */ /* 0x000fe400028f1c0b */
[----:B----4-:R-:W-:-:S04]  /*0360*/  @!P3 LEA R6, P6, R12, R6, 0x3 ;  /* 0x000000060c06b211 */ /* 0x010fc800078c18ff */
[----:B------:R-:W4:Y:S01]  /*0370*/  @!P2 LDG.E.64.CONSTANT R4, desc[UR10][R4.64] ;  /* 0x0000000a0404a981 */ /* 0x000f22000c1e9b00 */
[----:B------:R-:W-:-:S06]  /*0380*/  @!P3 LEA.HI.X R7, R12, R7, R13, 0x3, P6 ;  /* 0x000000070c07b211 */ /* 0x000fcc00030f1c0d */
[----:B------:R-:W5:Y:S01]  /*0390*/  @!P3 LDG.E.64.CONSTANT R6, desc[UR10][R6.64] ;  /* 0x0000000a0606b981 */ /* 0x000f62000c1e9b00 */
[----:B------:R-:W0:Y:S01]  /*03a0*/  S2UR UR9, SR_CgaCtaId ;  /* 0x00000000000979c3 */ /* 0x000e220000008800 */
[----:B------:R-:W-:Y:S01]  /*03b0*/  UMOV UR8, 0x400 ;  /* 0x0000040000087882 */ /* 0x000fe20000000000 */
[----:B------:R-:W-:-:S04]  /*03c0*/  ISETP.LT.AND P5, PT, R18, UR4, PT ;  /* 0x0000000412007c0c */ /* 0x000fc8000bfa1270 */
[C---:B------:R-:W-:Y:S01]  /*03d0*/  ISETP.GE.OR P5, PT, R19.reuse, UR5, !P5 ;  /* 0x0000000513007c0c */ /* 0x040fe2000efa6670 */
[----:B------:R-:W-:Y:S01]  /*03e0*/  VIADD R8, R19, UR7 ;  /* 0x0000000713087c36 */ /* 0x000fe20008000000 */
[----:B0-----:R-:W-:-:S06]  /*03f0*/  ULEA UR8, UR9, UR8, 0x18 ;  /* 0x0000000809087291 */ /* 0x001fcc000f8ec0ff */
[----:B------:R-:W-:-:S05]  /*0400*/  LEA R9, R19, UR8, 0x3 ;  /* 0x0000000813097c11 */ /* 0x000fca000f8e18ff */
[--C-:B------:R-:W-:Y:S01]  /*0410*/  IMAD R11, R18, 0x108, R9.reuse ;  /* 0x00000108120b7824 */ /* 0x100fe200078e0209 */
[----:B------:R-:W-:Y:S01]  /*0420*/  ISETP.LT.AND P6, PT, R16, UR4, PT ;  /* 0x0000000410007c0c */ /* 0x000fe2000bfc1270 */
[C---:B------:R-:W-:Y:S01]  /*0430*/  IMAD R13, R19.reuse, 0x100, R9 ;  /* 0x00000100130d7824 */ /* 0x040fe200078e0209 */
[----:B------:R-:W-:Y:S01]  /*0440*/  ISETP.LT.AND P4, PT, R0, UR4, PT ;  /* 0x0000000400007c0c */ /* 0x000fe2000bf81270 */
[----:B------:R-:W-:Y:S01]  /*0450*/  BSSY.RECONVERGENT B0, `(.L_x_0) ;  /* 0x0000015000007945 */ /* 0x000fe20003800200 */
[C---:B------:R-:W-:Y:S01]  /*0460*/  ISETP.GE.OR P6, PT, R19.reuse, UR5, !P6 ;  /* 0x0000000513007c0c */ /* 0x040fe2000f7c6670 */
[----:B------:R-:W-:Y:S01]  /*0470*/  IMAD R13, R18, 0x8, R13 ;  /* 0x00000008120d7824 */ /* 0x000fe200078e020d */
[----:B------:R-:W-:Y:S02]  /*0480*/  ISETP.GE.OR P4, PT, R19, UR5, !P4 ;  /* 0x0000000513007c0c */ /* 0x000fe4000e786670 */
[----:B------:R-:W-:Y:S01]  /*0490*/  SHF.R.S32.HI R9, RZ, 0x1f, R8 ;  /* 0x0000001fff097819 */ /* 0x000fe20000011408 */
[----:B---3--:R0:W-:Y:S01]  /*04a0*/  @!P0 STS.64 [R11], R14 ;  /* 0x0000000e0b008388 */ /* 0x0081e20000000a00 */
[----:B------:R-:W-:-:S04]  /*04b0*/  ISETP.LT.AND P0, PT, R17, UR4, PT ;  /* 0x0000000411007c0c */ /* 0x000fc8000bf01270 */
[----:B------:R-:W-:Y:S01]  /*04c0*/  ISETP.GE.OR P0, PT, R19, UR5, !P0 ;  /* 0x0000000513007c0c */ /* 0x000fe2000c706670 */
[----:B--2---:R0:W-:Y:S04]  /*04d0*/  @!P1 STS.64 [R11+0x840], R2 ;  /* 0x000840020b009388 */ /* 0x0041e80000000a00 */
[----:B----4-:R0:W-:Y:S04]  /*04e0*/  @!P2 STS.64 [R11+0x1080], R4 ;  /* 0x001080040b00a388 */ /* 0x0101e80000000a00 */
[----:B-----5:R0:W-:Y:S01]  /*04f0*/  @!P3 STS.64 [R11+0x18c0], R6 ;  /* 0x0018c0060b00b388 */ /* 0x0201e20000000a00 */
[----:B------:R-:W-:Y:S06]  /*0500*/  BAR.SYNC.DEFER_BLOCKING 0x0 ;  /* 0x0000000000007b1d */ /* 0x000fec0000010000 */
[----:B------:R-:W-:Y:S05]  /*0510*/  @P5 BRA `(.L_x_1) ;  /* 0x0000000000205947 */ /* 0x000fea0003800000 */
[----:B0-----:R-:W0:Y:S01]  /*0520*/  LDS.64 R2, [R13] ;  /* 0x000000000d027984 */ /* 0x001e220000000a00 */
[----:B------:R-:W1:Y:S01]  /*0530*/  LDCU UR7, c[0x0][0x390] ;  /* 0x00007200ff0777ac */ /* 0x000e620008000800 */
[----:B------:R-:W-:Y:S01]  /*0540*/  VIADD R5, R18, UR6 ;  /* 0x0000000612057c36 */ /* 0x000fe20008000000 */
[----:B------:R-:W2:Y:S03]  /*0550*/  LDCU.64 UR8, c[0x0][0x388] ;  /* 0x00007100ff0877ac */ /* 0x000ea60008000a00 */
[----:B-1----:R-:W-:-:S03]  /*0560*/  IMAD.WIDE R4, R5, UR7, R8 ;  /* 0x0000000705047c25 */ /* 0x002fc6000f8e0208 */
[----:B--2---:R-:W-:-:S04]  /*0570*/  LEA R6, P1, R4, UR8, 0x3 ;  /* 0x0000000804067c11 */ /* 0x004fc8000f8218ff */
[----:B------:R-:W-:-:S05]  /*0580*/  LEA.HI.X R7, R4, UR9, R5, 0x3, P1 ;  /* 0x0000000904077c11 */ /* 0x000fca00088f1c05 */
[----:B0-----:R1:W-:Y:S04]  /*0590*/  STG.E.64 desc[UR10][R6.64], R2 ;  /* 0x0000000206007986 */ /* 0x0013e8000c101b0a */
.L_x_1:
[----:B------:R-:W-:Y:S05]  /*05a0*/  BSYNC.RECONVERGENT B0 ;  /* 0x0000000000007941 */ /* 0x000fea0003800200 */
.L_x_0:
[----:B------:R-:W-:Y:S04]  /*05b0*/  BSSY.RECONVERGENT B0, `(.L_x_2) ;  /* 0x000000a000007945 */ /* 0x000fe80003800200 */
[----:B------:R-:W-:Y:S05]  /*05c0*/  @P0 BRA `(.L_x_3) ;  /* 0x0000000000200947 */ /* 0x000fea0003800000 */
[----:B01----:R-:W0:Y:S01]  /*05d0*/  LDS.64 R2, [R13+0x40] ;  /* 0x000040000d027984 */ /* 0x003e220000000a00 */
[----:B------:R-:W1:Y:S01]  /*05e0*/  LDCU UR7, c[0x0][0x390] ;  /* 0x00007200ff0777ac */ /* 0x000e620008000800 */
[----:B------:R-:W-:Y:S01]  /*05f0*/  VIADD R5, R17, UR6 ;  /* 0x0000000611057c36 */ /* 0x000fe20008000000 */
[----:B------:R-:W2:Y:S03]  /*0600*/  LDCU.64 UR8, c[0x0][0x388] ;  /* 0x00007100ff0877ac */ /* 0x000ea60008000a00 */
[----:B-1----:R-:W-:-:S03]  /*0610*/  IMAD.WIDE R4, R5, UR7, R8 ;  /* 0x0000000705047c25 */ /* 0x002fc6000f8e0208 */
[----:B--2---:R-:W-:-:S04]  /*0620*/  LEA R6, P0, R4, UR8, 0x3 ;  /* 0x0000000804067c11 */ /* 0x004fc8000f8018ff */
[----:B------:R-:W-:-:S05]  /*0630*/  LEA.HI.X R7, R4, UR9, R5, 0x3, P0 ;  /* 0x0000000904077c11 */ /* 0x000fca00080f1c05 */
[----:B0-----:R2:W-:Y:S04]  /*0640*/  STG.E.64 desc[UR10][R6.64], R2 ;  /* 0x0000000206007986 */ /* 0x0015e8000c101b0a */
.L_x_3:
[----:B------:R-:W-:Y:S05]  /*0650*/  BSYNC.RECONVERGENT B0 ;  /* 0x0000000000007941 */ /* 0x000fea0003800200 */
.L_x_2:
[----:B------:R-:W-:Y:S04]  /*0660*/  BSSY.RECONVERGENT B0, `(.L_x_4) ;  /* 0x000000a000007945 */ /* 0x000fe80003800200 */
[----:B------:R-:W-:Y:S05]  /*0670*/  @P6 BRA `(.L_x_5) ;  /* 0x0000000000206947 */ /* 0x000fea0003800000 */
[----:B012---:R-:W0:Y:S01]  /*0680*/  LDS.64 R2, [R13+0x80] ;  /* 0x000080000d027984 */ /* 0x007e220000000a00 */
[----:B------:R-:W1:Y:S01]  /*0690*/  LDCU UR7, c[0x0][0x390] ;  /* 0x00007200ff0777ac */ /* 0x000e620008000800 */
[----:B------:R-:W-:Y:S01]  /*06a0*/  VIADD R5, R16, UR6 ;  /* 0x0000000610057c36 */ /* 0x000fe20008000000 */
[----:B------:R-:W2:Y:S03]  /*06b0*/  LDCU.64 UR8, c[0x0][0x388] ;  /* 0x00007100ff0877ac */ /* 0x000ea60008000a00 */
[----:B-1----:R-:W-:-:S03]  /*06c0*/  IMAD.WIDE R4, R5, UR7, R8 ;  /* 0x0000000705047c25 */ /* 0x002fc6000f8e0208 */
[----:B--2---:R-:W-:-:S04]  /*06d0*/  LEA R6, P0, R4, UR8, 0x3 ;  /* 0x0000000804067c11 */ /* 0x004fc8000f8018ff */
[----:B------:R-:W-:-:S05]  /*06e0*/  LEA.HI.X R7, R4, UR9, R5, 0x3, P0 ;  /* 0x0000000904077c11 */ /* 0x000fca00080f1c05 */
[----:B0-----:R3:W-:Y:S04]  /*06f0*/  STG.E.64 desc[UR10][R6.64], R2 ;  /* 0x0000000206007986 */ /* 0x0017e8000c101b0a */
.L_x_5:
[----:B------:R-:W-:Y:S05]  /*0700*/  BSYNC.RECONVERGENT B0 ;  /* 0x0000000000007941 */ /* 0x000fea0003800200 */
.L_x_4:
[----:B------:R-:W-:Y:S05]  /*0710*/  @P4 EXIT ;  /* 0x000000000000494d */ /* 0x000fea0003800000 */
[----:B0123--:R-:W0:Y:S01]  /*0720*/  LDS.64 R2, [R13+0xc0] ;  /* 0x0000c0000d027984 */ /* 0x00fe220000000a00 */
[----:B------:R-:W1:Y:S01]  /*0730*/  LDCU UR4, c[0x0][0x390] ;  /* 0x00007200ff0477ac */ /* 0x000e620008000800 */
[----:B------:R-:W-:Y:S01]  /*0740*/  VIADD R5, R0, UR6 ;  /* 0x0000000600057c36 */ /* 0x000fe20008000000 */
[----:B------:R-:W2:Y:S03]  /*0750*/  LDCU.64 UR8, c[0x0][0x388] ;  /* 0x00007100ff0877ac */ /* 0x000ea60008000a00 */
[----:B-1----:R-:W-:-:S03]  /*0760*/  IMAD.WIDE R8, R5, UR4, R8 ;  /* 0x0000000405087c25 */ /* 0x002fc6000f8e0208 */
[----:B--2---:R-:W-:-:S04]  /*0770*/  LEA R4, P0, R8, UR8, 0x3 ;  /* 0x0000000808047c11 */ /* 0x004fc8000f8018ff */
[----:B------:R-:W-:-:S05]  /*0780*/  LEA.HI.X R5, R8, UR9, R9, 0x3, P0 ;  /* 0x0000000908057c11 */ /* 0x000fca00080f1c09 */
[----:B0-----:R-:W-:Y:S01]  /*0790*/  STG.E.64 desc[UR10][R4.64], R2 ;  /* 0x0000000204007986 */ /* 0x001fe2000c101b0a */
[----:B------:R-:W-:Y:S05]  /*07a0*/  EXIT ;  /* 0x000000000000794d */ /* 0x000fea0003800000 */
.L_x_6:
[----:B------:R-:W-:-:S00]  /*07b0*/  BRA `(.L_x_6) ;  /* 0xfffffffc00fc7947 */ /* 0x000fc0000383ffff */
[----:B------:R-:W-:-:S00]  /*07c0*/  NOP ;  /* 0x0000000000007918 */ /* 0x000fc00000000000 */
        /* <DEDUP_REMOVED lines=11> */
.L_x_9:


//--------------------- .text._Z15set_zero_doublePdm --------------------------
	.section	.text._Z15set_zero_doublePdm,"ax",@progbits
	.align	128
        .global         _Z15set_zero_doublePdm
        .type           _Z15set_zero_doublePdm,@function
        .size           _Z15set_zero_doublePdm,(.L_x_10 - _Z15set_zero_doublePdm)
        .other          _Z15set_zero_doublePdm,@"STO_CUDA_ENTRY STV_DEFAULT"
_Z15set_zero_doublePdm:
.text._Z15set_zero_doublePdm:
[----:B------:R-:W-:Y:S01]  /*0000*/  LDC R1, c[0x0][0x37c] ;  /* 0x0000df00ff017b82 */ /* 0x000fe20000000800 */
[----:B------:R-:W0:Y:S07]  /*0010*/  S2R R2, SR_TID.X ;  /* 0x0000000000027919 */ /* 0x000e2e0000002100 */
[----:B------:R-:W0:Y:S01]  /*0020*/  S2UR UR4, SR_CTAID.X ;  /* 0x00000000000479c3 */ /* 0x000e220000002500 */
[----:B------:R-:W1:Y:S01]  /*0030*/  LDCU.64 UR6, c[0x0][0x388] ;  /* 0x00007100ff0677ac */ /* 0x000e620008000a00 */
[----:B------:R-:W-:-:S06]  /*0040*/  IMAD.MOV.U32 R3, RZ, RZ, RZ ;  /* 0x000000ffff037224 */ /* 0x000fcc00078e00ff */
[----:B------:R-:W0:Y:S02]  /*0050*/  LDC R5, c[0x0][0x360] ;  /* 0x0000d800ff057b82 */ /* 0x000e240000000800 */
[----:B0-----:R-:W-:-:S03]  /*0060*/  IMAD.WIDE.U32 R2, R5, UR4, R2 ;  /* 0x0000000405027c25 */ /* 0x001fc6000f8e0002 */
[----:B-1----:R-:W-:-:S04]  /*0070*/  ISETP.GE.U32.AND P0, PT, R2, UR6, PT ;  /* 0x0000000602007c0c */ /* 0x002fc8000bf06070 */
[----:B------:R-:W-:-:S13]  /*0080*/  ISETP.GE.U32.AND.EX P0, PT, R3, UR7, PT, P0 ;  /* 0x0000000703007c0c */ /* 0x000fda000bf06100 */
[----:B------:R-:W-:Y:S05]  /*0090*/  @P0 EXIT ;  /* 0x000000000000094d */ /* 0x000fea0003800000 */
[----:B------:R-:W0:Y:S01]  /*00a0*/  LDCU.64 UR6, c[0x0][0x380] ;  /* 0x00007000ff0677ac */ /* 0x000e220008000a00 */
[----:B------:R-:W1:Y:S01]  /*00b0*/  LDCU.64 UR4, c[0x0][0x358] ;  /* 0x00006b00ff0477ac */ /* 0x000e620008000a00 */
[----:B0-----:R-:W-:-:S04]  /*00c0*/  LEA R4, P0, R2, UR6, 0x3 ;  /* 0x0000000602047c11 */ /* 0x001fc8000f8018ff */
[----:B------:R-:W-:-:S05]  /*00d0*/  LEA.HI.X R5, R2, UR7, R3, 0x3, P0 ;  /* 0x0000000702057c11 */ /* 0x000fca00080f1c03 */
[----:B-1----:R-:W-:Y:S01]  /*00e0*/  STG.E.64 desc[UR4][R4.64], RZ ;  /* 0x000000ff04007986 */ /* 0x002fe2000c101b04 */
[----:B------:R-:W-:Y:S05]  /*00f0*/  EXIT ;  /* 0x000000000000794d */ /* 0x000fea0003800000 */
.L_x_7:
        /* <DEDUP_REMOVED lines=16> */
.L_x_10:


//--------------------- .text._Z18init_random_doublePdmm --------------------------
	.section	.text._Z18init_random_doublePdmm,"ax",@progbits
	.align	128
        .global         _Z18init_random_doublePdmm
        .type           _Z18init_random_doublePdmm,@function
        .size           _Z18init_random_doublePdmm,(.L_x_11 - _Z18init_random_doublePdmm)
        .other          _Z18init_random_doublePdmm,@"STO_CUDA_ENTRY STV_DEFAULT"
_Z18init_random_doublePdmm:
.text._Z18init_random_doublePdmm:
        /* <DEDUP_REMOVED lines=10> */
[----:B------:R-:W0:Y:S01]  /*00a0*/  LDC.64 R6, c[0x0][0x390] ;  /* 0x0000e400ff067b82 */ /* 0x000e220000000a00 */
[----:B------:R-:W1:Y:S01]  /*00b0*/  LDCU.64 UR6, c[0x0][0x380] ;  /* 0x00007000ff0677ac */ /* 0x000e620008000a00 */
[----:B------:R-:W-:Y:S02]  /*00c0*/  IMAD.MOV.U32 R10, RZ, RZ, 0x0 ;  /* 0x00000000ff0a7424 */ /* 0x000fe400078e00ff */
[----:B------:R-:W-:Y:S01]  /*00d0*/  IMAD.MOV.U32 R11, RZ, RZ, 0x40000000 ;  /* 0x40000000ff0b7424 */ /* 0x000fe200078e00ff */
[----:B------:R-:W2:Y:S01]  /*00e0*/  LDCU.64 UR4, c[0x0][0x358] ;  /* 0x00006b00ff0477ac */ /* 0x000ea20008000a00 */
[----:B0-----:R-:W-:-:S04]  /*00f0*/  IADD3 R5, P0, PT, R2, R6, RZ ;  /* 0x0000000602057210 */ /* 0x001fc80007f1e0ff */
[----:B------:R-:W-:-:S04]  /*0100*/  IADD3 R5, P1, PT, R5, 0x7f4a7c15, RZ ;  /* 0x7f4a7c1505057810 */ /* 0x000fc80007f3e0ff */
[----:B------:R-:W-:Y:S02]  /*0110*/  IADD3.X R6, PT, PT, R3, -0x61c88647, R7, P1, P0 ;  /* 0x9e3779b903067810 */ /* 0x000fe40000fe0407 */
[----:B-1----:R-:W-:Y:S02]  /*0120*/  LEA R8, P0, R2, UR6, 0x3 ;  /* 0x0000000602087c11 */ /* 0x002fe4000f8018ff */
[--C-:B------:R-:W-:Y:S02]  /*0130*/  SHF.R.U32.HI R4, RZ, 0x1e, R6.reuse ;  /* 0x0000001eff047819 */ /* 0x100fe40000011606 */
[----:B------:R-:W-:Y:S02]  /*0140*/  SHF.R.U64 R0, R5, 0x1e, R6 ;  /* 0x0000001e05007819 */ /* 0x000fe40000001206 */
[----:B------:R-:W-:Y:S02]  /*0150*/  LOP3.LUT R4, R4, R6, RZ, 0x3c, !PT ;  /* 0x0000000604047212 */ /* 0x000fe400078e3cff */
[----:B------:R-:W-:-:S02]  /*0160*/  LOP3.LUT R0, R0, R5, RZ, 0x3c, !PT ;  /* 0x0000000500007212 */ /* 0x000fc400078e3cff */
[----:B------:R-:W-:Y:S01]  /*0170*/  LEA.HI.X R9, R2, UR7, R3, 0x3, P0 ;  /* 0x0000000702097c11 */ /* 0x000fe200080f1c03 */
[----:B------:R-:W-:Y:S02]  /*0180*/  IMAD R7, R4, 0x1ce4e5b9, RZ ;  /* 0x1ce4e5b904077824 */ /* 0x000fe400078e02ff */
[----:B------:R-:W-:-:S04]  /*0190*/  IMAD.WIDE.U32 R4, R0, 0x1ce4e5b9, RZ ;  /* 0x1ce4e5b900047825 */ /* 0x000fc800078e00ff */
[----:B------:R-:W-:-:S04]  /*01a0*/  IMAD R7, R0, -0x40a7b893, R7 ;  /* 0xbf58476d00077824 */ /* 0x000fc800078e0207 */
[----:B------:R-:W-:-:S05]  /*01b0*/  IMAD.IADD R0, R5, 0x1, R7 ;  /* 0x0000000105007824 */ /* 0x000fca00078e0207 */
[--C-:B------:R-:W-:Y:S02]  /*01c0*/  SHF.R.U32.HI R5, RZ, 0x1b, R0.reuse ;  /* 0x0000001bff057819 */ /* 0x100fe40000011600 */
[----:B------:R-:W-:Y:S02]  /*01d0*/  SHF.R.U64 R7, R4, 0x1b, R0 ;  /* 0x0000001b04077819 */ /* 0x000fe40000001200 */
[----:B------:R-:W-:Y:S02]  /*01e0*/  LOP3.LUT R5, R5, R0, RZ, 0x3c, !PT ;  /* 0x0000000005057212 */ /* 0x000fe400078e3cff */
[----:B------:R-:W-:-:S03]  /*01f0*/  LOP3.LUT R0, R7, R4, RZ, 0x3c, !PT ;  /* 0x0000000407007212 */ /* 0x000fc600078e3cff */
[----:B------:R-:W-:Y:S02]  /*0200*/  IMAD R7, R5, 0x133111eb, RZ ;  /* 0x133111eb05077824 */ /* 0x000fe400078e02ff */
[----:B------:R-:W-:-:S04]  /*0210*/  IMAD.WIDE.U32 R4, R0, 0x133111eb, RZ ;  /* 0x133111eb00047825 */ /* 0x000fc800078e00ff */
[----:B------:R-:W-:-:S04]  /*0220*/  IMAD R7, R0, -0x6b2fb645, R7 ;  /* 0x94d049bb00077824 */ /* 0x000fc800078e0207 */
[----:B------:R-:W-:-:S05]  /*0230*/  IMAD.IADD R7, R5, 0x1, R7 ;  /* 0x0000000105077824 */ /* 0x000fca00078e0207 */
[--C-:B------:R-:W-:Y:S02]  /*0240*/  SHF.R.U64 R4, R4, 0xb, R7.reuse ;  /* 0x0000000b04047819 */ /* 0x100fe40000001207 */
[--C-:B------:R-:W-:Y:S02]  /*0250*/  SHF.R.U32.HI R5, RZ, 0xa, R7.reuse ;  /* 0x0000000aff057819 */ /* 0x100fe40000011607 */
[----:B------:R-:W-:Y:S02]  /*0260*/  SHF.R.U32.HI R7, RZ, 0xb, R7 ;  /* 0x0000000bff077819 */ /* 0x000fe40000011607 */
[----:B------:R-:W-:-:S04]  /*0270*/  LOP3.LUT R6, R5, R4, RZ, 0x3c, !PT ;  /* 0x0000000405067212 */ /* 0x000fc800078e3cff */
[----:B------:R-:W0:Y:S02]  /*0280*/  I2F.F64.U64 R4, R6 ;  /* 0x0000000600047312 */ /* 0x000e240000301800 */
[----:B0-----:R-:W-:-:S08]  /*0290*/  DMUL R4, R4, 1.1102230246251565404e-16 ;  /* 0x3ca0000004047828 */ /* 0x001fd00000000000 */
[----:B------:R-:W-:-:S07]  /*02a0*/  DFMA R4, R4, R10, -1 ;  /* 0xbff000000404742b */ /* 0x000fce000000000a */
[----:B--2---:R-:W-:Y:S01]  /*02b0*/  STG.E.64 desc[UR4][R8.64], R4 ;  /* 0x0000000408007986 */ /* 0x004fe2000c101b04 */
[----:B------:R-:W-:Y:S05]  /*02c0*/  EXIT ;  /* 0x000000000000794d */ /* 0x000fea0003800000 */
.L_x_8:
        /* <DEDUP_REMOVED lines=11> */
.L_x_11:


//--------------------- .nv.shared._Z20transpose_tiled_rectIdLi32ELi8EEvPKT_PS0_iiiii --------------------------
	.section	.nv.shared._Z20transpose_tiled_rectIdLi32ELi8EEvPKT_PS0_iiiii,"aw",@nobits
	.sectionflags	@""
	.align	8
.nv.shared._Z20transpose_tiled_rectIdLi32ELi8EEvPKT_PS0_iiiii:
	.zero		9472


//--------------------- .nv.shared.reserved.0     --------------------------
	.section	.nv.shared.reserved.0,"aw",@nobits
	.weak		__nv_reservedSMEM_offset_0_alias
	.size		__nv_reservedSMEM_offset_0_alias, 0, 64
	.other		__nv_reservedSMEM_offset_0_alias,@"STO_CUDA_RESERVED_SHARED STV_DEFAULT"
__nv_reservedSMEM_offset_0_alias:
	.zero		0
	.zero		64


//--------------------- .nv.constant0._Z20transpose_tiled_rectIdLi32ELi8EEvPKT_PS0_iiiii --------------------------
	.section	.nv.constant0._Z20transpose_tiled_rectIdLi32ELi8EEvPKT_PS0_iiiii,"a",@progbits
	.sectionflags	@""
	.align	4
.nv.constant0._Z20transpose_tiled_rectIdLi32ELi8EEvPKT_PS0_iiiii:
	.zero		932


//--------------------- .nv.constant0._Z15set_zero_doublePdm --------------------------
	.section	.nv.constant0._Z15set_zero_doublePdm,"a",@progbits
	.sectionflags	@""
	.align	4
.nv.constant0._Z15set_zero_doublePdm:
	.zero		912


//--------------------- .nv.constant0._Z18init_random_doublePdmm --------------------------
	.section	.nv.constant0._Z18init_random_doublePdmm,"a",@progbits
	.sectionflags	@""
	.align	4
.nv.constant0._Z18init_random_doublePdmm:
	.zero		920


//--------------------- SYMBOLS --------------------------

	.type		.nv.reservedSmem.offset0,@object
	.size		.nv.reservedSmem.offset0,0x4
	.type		.nv.reservedSmem.cap,@object
	.size		.nv.reservedSmem.cap,0x4
